//
// Generated by NVIDIA NVVM Compiler
//
// Compiler Build ID: CL-36424714
// Cuda compilation tools, release 13.0, V13.0.88
// Based on NVVM 20.0.0
//

.version 9.0
.target sm_100
.address_size 64

	// .globl	_Z7kernel2PfS_i
// _ZZ7kernel2PfS_iE6s_data has been demoted

.visible .entry _Z7kernel2PfS_i(
	.param .u64 .ptr .align 1 _Z7kernel2PfS_i_param_0,
	.param .u64 .ptr .align 1 _Z7kernel2PfS_i_param_1,
	.param .u32 _Z7kernel2PfS_i_param_2
)
{
	.reg .pred 	%p<5>;
	.reg .b32 	%r<19>;
	.reg .b32 	%f<6>;
	.reg .b64 	%rd<9>;
	// demoted variable
	.shared .align 4 .b8 _ZZ7kernel2PfS_iE6s_data[512];
	ld.param.u64 	%rd2, [_Z7kernel2PfS_i_param_0];
	ld.param.u64 	%rd1, [_Z7kernel2PfS_i_param_1];
	cvta.to.global.u64 	%rd3, %rd2;
	mov.u32 	%r1, %tid.x;
	mov.u32 	%r2, %ctaid.x;
	mov.u32 	%r3, %ntid.x;
	mad.lo.s32 	%r7, %r2, %r3, %r1;
	mul.wide.u32 	%rd4, %r7, 4;
	add.s64 	%rd5, %rd3, %rd4;
	ld.global.f32 	%f1, [%rd5];
	shl.b32 	%r8, %r1, 2;
	mov.u32 	%r9, _ZZ7kernel2PfS_iE6s_data;
	add.s32 	%r10, %r9, %r8;
	st.shared.f32 	[%r10], %f1;
	bar.sync 	0;
	setp.lt.u32 	%p1, %r3, 2;
	@%p1 bra 	$L__BB0_5;
	mov.b32 	%r18, 1;
$L__BB0_2:
	shl.b32 	%r5, %r18, 1;
	mul.lo.s32 	%r6, %r5, %r1;
	setp.ge.u32 	%p2, %r6, %r3;
	@%p2 bra 	$L__BB0_4;
	add.s32 	%r12, %r6, %r18;
	shl.b32 	%r13, %r12, 2;
	add.s32 	%r15, %r9, %r13;
	ld.shared.f32 	%f2, [%r15];
	shl.b32 	%r16, %r6, 2;
	add.s32 	%r17, %r9, %r16;
	ld.shared.f32 	%f3, [%r17];
	add.f32 	%f4, %f2, %f3;
	st.shared.f32 	[%r17], %f4;
$L__BB0_4:
	bar.sync 	0;
	setp.lt.u32 	%p3, %r5, %r3;
	mov.u32 	%r18, %r5;
	@%p3 bra 	$L__BB0_2;
$L__BB0_5:
	setp.ne.s32 	%p4, %r1, 0;
	@%p4 bra 	$L__BB0_7;
	ld.shared.f32 	%f5, [_ZZ7kernel2PfS_iE6s_data];
	cvta.to.global.u64 	%rd6, %rd1;
	mul.wide.u32 	%rd7, %r2, 4;
	add.s64 	%rd8, %rd6, %rd7;
	st.global.f32 	[%rd8], %f5;
$L__BB0_7:
	ret;

}


// ===== COMPILED SASS (sm_100) =====

	.target	sm_100

	.elftype	@"ET_EXEC"


//--------------------- .note.nv.tkinfo           --------------------------
	.section	.note.nv.tkinfo,"",@"SHT_NOTE"
	.sectionflags	@"SHF_NOTE_NV_TKINFO"
	.tkinfo
        /*0018*/ 	.word	0x00000002
        /*0030*/ 	.string	""
        /*0030*/ 	.string	"ptxas"
        /*0030*/ 	.string	"Cuda compilation tools, release 13.0, V13.0.88"
        /*0030*/ 	.string	"Build cuda_13.0.r13.0/compiler.36424714_0"
        /*0030*/ 	.string	"-arch sm_100 -m 64 "



//--------------------- .note.nv.cuinfo           --------------------------
	.section	.note.nv.cuinfo,"",@"SHT_NOTE"
	.sectionflags	@"SHF_NOTE_NV_CUINFO"
        /*0018*/ 	.short	0x0002
        /*001a*/ 	.short	0x0064
        /*001c*/ 	.short	0x0082
	.zero		2


//--------------------- .nv.info                  --------------------------
	.section	.nv.info,"",@"SHT_CUDA_INFO"
	.align	4


	//----- nvinfo : EIATTR_REGCOUNT
	.align		4
        /*0000*/ 	.byte	0x04, 0x2f
        /*0002*/ 	.short	(.L_1 - .L_0)
	.align		4
.L_0:
        /*0004*/ 	.word	index@(_Z7kernel2PfS_i)
        /*0008*/ 	.word	0x0000000a


	//----- nvinfo : EIATTR_FRAME_SIZE
	.align		4
.L_1:
        /*000c*/ 	.byte	0x04, 0x11
        /*000e*/ 	.short	(.L_3 - .L_2)
	.align		4
.L_2:
        /*0010*/ 	.word	index@(_Z7kernel2PfS_i)
        /*0014*/ 	.word	0x00000000


	//----- nvinfo : EIATTR_MIN_STACK_SIZE
	.align		4
.L_3:
        /*0018*/ 	.byte	0x04, 0x12
        /*001a*/ 	.short	(.L_5 - .L_4)
	.align		4
.L_4:
        /*001c*/ 	.word	index@(_Z7kernel2PfS_i)
        /*0020*/ 	.word	0x00000000
.L_5:


//--------------------- .nv.compat                --------------------------
	.section	.nv.compat,"",@"SHT_CUDA_COMPAT_INFO"
	.align	4
        /*0000*/ 	.byte	0x02, 0x09, 0x00, 0x00, 0x02, 0x02, 0x01, 0x00, 0x02, 0x05, 0x05, 0x00, 0x03, 0x07, 0x01, 0x01
        /*0010*/ 	.byte	0x02, 0x03, 0x00, 0x00, 0x02, 0x06, 0x01, 0x00, 0x04, 0x0b, 0x08, 0x00, 0x09, 0x00, 0x00, 0x00
        /*0020*/ 	.byte	0x00, 0x00, 0x00, 0x00


//--------------------- .nv.info._Z7kernel2PfS_i  --------------------------
	.section	.nv.info._Z7kernel2PfS_i,"",@"SHT_CUDA_INFO"
	.sectionflags	@""
	.align	4


	//----- nvinfo : EIATTR_CUDA_API_VERSION
	.align		4
        /*0000*/ 	.byte	0x04, 0x37
        /*0002*/ 	.short	(.L_7 - .L_6)
.L_6:
        /*0004*/ 	.word	0x00000082


	//----- nvinfo : EIATTR_KPARAM_INFO
	.align		4
.L_7:
        /*0008*/ 	.byte	0x04, 0x17
        /*000a*/ 	.short	(.L_9 - .L_8)
.L_8:
        /*000c*/ 	.word	0x00000000
        /*0010*/ 	.short	0x0002
        /*0012*/ 	.short	0x0010
        /*0014*/ 	.byte	0x00, 0xf0, 0x11, 0x00


	//----- nvinfo : EIATTR_KPARAM_INFO
	.align		4
.L_9:
        /*0018*/ 	.byte	0x04, 0x17
        /*001a*/ 	.short	(.L_11 - .L_10)
.L_10:
        /*001c*/ 	.word	0x00000000
        /*0020*/ 	.short	0x0001
        /*0022*/ 	.short	0x0008
        /*0024*/ 	.byte	0x00, 0xf5, 0x21, 0x00


	//----- nvinfo : EIATTR_KPARAM_INFO
	.align		4
.L_11:
        /*0028*/ 	.byte	0x04, 0x17
        /*002a*/ 	.short	(.L_13 - .L_12)
.L_12:
        /*002c*/ 	.word	0x00000000
        /*0030*/ 	.short	0x0000
        /*0032*/ 	.short	0x0000
        /*0034*/ 	.byte	0x00, 0xf5, 0x21, 0x00


	//----- nvinfo : EIATTR_SPARSE_MMA_MASK
	.align		4
.L_13:
        /*0038*/ 	.byte	0x03, 0x50
        /*003a*/ 	.short	0x0000


	//----- nvinfo : EIATTR_MAXREG_COUNT
	.align		4
        /*003c*/ 	.byte	0x03, 0x1b
        /*003e*/ 	.short	0x00ff


	//----- nvinfo : EIATTR_NUM_BARRIERS
	.align		4
        /*0040*/ 	.byte	0x02, 0x4c
        /*0042*/ 	.byte	0x01
	.zero		1


	//----- nvinfo : EIATTR_MERCURY_ISA_VERSION
	.align		4
        /*0044*/ 	.byte	0x03, 0x5f
        /*0046*/ 	.short	0x0101


	//----- nvinfo : EIATTR_VRC_CTA_INIT_COUNT
	.align		4
        /*0048*/ 	.byte	0x02, 0x4a
	.zero		1
	.zero		1


	//----- nvinfo : EIATTR_EXIT_INSTR_OFFSETS
	.align		4
        /*004c*/ 	.byte	0x04, 0x1c
        /*004e*/ 	.short	(.L_15 - .L_14)


	//   ....[0]....
.L_14:
        /*0050*/ 	.word	0x00000210


	//   ....[1]....
        /*0054*/ 	.word	0x00000290


	//----- nvinfo : EIATTR_CBANK_PARAM_SIZE
	.align		4
.L_15:
        /*0058*/ 	.byte	0x03, 0x19
        /*005a*/ 	.short	0x0014


	//----- nvinfo : EIATTR_PARAM_CBANK
	.align		4
        /*005c*/ 	.byte	0x04, 0x0a
        /*005e*/ 	.short	(.L_17 - .L_16)
	.align		4
.L_16:
        /*0060*/ 	.word	index@(.nv.constant0._Z7kernel2PfS_i)
        /*0064*/ 	.short	0x0380
        /*0066*/ 	.short	0x0014


	//----- nvinfo : EIATTR_SW_WAR
	.align		4
.L_17:
        /*0068*/ 	.byte	0x04, 0x36
        /*006a*/ 	.short	(.L_19 - .L_18)
.L_18:
        /*006c*/ 	.word	0x00000008
.L_19:


//--------------------- .nv.callgraph             --------------------------
	.section	.nv.callgraph,"",@"SHT_CUDA_CALLGRAPH"
	.align	4
	.sectionentsize	8
	.align		4
        /*0000*/ 	.word	0x00000000
	.align		4
        /*0004*/ 	.word	0xffffffff
	.align		4
        /*0008*/ 	.word	0x00000000
	.align		4
        /*000c*/ 	.word	0xfffffffe
	.align		4
        /*0010*/ 	.word	0x00000000
	.align		4
        /*0014*/ 	.word	0xfffffffd
	.align		4
        /*0018*/ 	.word	0x00000000
	.align		4
        /*001c*/ 	.word	0xfffffffc


//--------------------- .text._Z7kernel2PfS_i     --------------------------
	.section	.text._Z7kernel2PfS_i,"ax",@progbits
	.align	128
        .global         _Z7kernel2PfS_i
        .type           _Z7kernel2PfS_i,@function
        .size           _Z7kernel2PfS_i,(.L_x_3 - _Z7kernel2PfS_i)
        .other          _Z7kernel2PfS_i,@"STO_CUDA_ENTRY STV_DEFAULT"
_Z7kernel2PfS_i:
.text._Z7kernel2PfS_i:
[----:B------:R-:W-:Y:S01]  /*0000*/  LDC R1, c[0x0][0x37c] ;  /* 0x0000df00ff017b82 */ /* 0x000fe20000000800 */
[----:B------:R-:W0:Y:S07]  /*0010*/  S2R R4, SR_TID.X ;  /* 0x0000000000047919 */ /* 0x000e2e0000002100 */
[----:B------:R-:W1:Y:S01]  /*0020*/  LDC.64 R2, c[0x0][0x380] ;  /* 0x0000e000ff027b82 */ /* 0x000e620000000a00 */
[----:B------:R-:W0:Y:S01]  /*0030*/  LDCU UR7, c[0x0][0x360] ;  /* 0x00006c00ff0777ac */ /* 0x000e220008000800 */
[----:B------:R-:W0:Y:S01]  /*0040*/  S2R R7, SR_CTAID.X ;  /* 0x0000000000077919 */ /* 0x000e220000002500 */
[----:B------:R-:W2:Y:S01]  /*0050*/  LDCU.64 UR8, c[0x0][0x358] ;  /* 0x00006b00ff0877ac */ /* 0x000ea20008000a00 */
[----:B0-----:R-:W-:-:S04]  /*0060*/  IMAD R5, R7, UR7, R4 ;  /* 0x0000000707057c24 */ /* 0x001fc8000f8e0204 */
[----:B-1----:R-:W-:-:S06]  /*0070*/  IMAD.WIDE.U32 R2, R5, 0x4, R2 ;  /* 0x0000000405027825 */ /* 0x002fcc00078e0002 */
[----:B--2---:R-:W2:Y:S01]  /*0080*/  LDG.E R2, desc[UR8][R2.64] ;  /* 0x0000000802027981 */ /* 0x004ea2000c1e1900 */
[----:B------:R-:W0:Y:S01]  /*0090*/  S2UR UR5, SR_CgaCtaId ;  /* 0x00000000000579c3 */ /* 0x000e220000008800 */
[----:B------:R-:W-:Y:S01]  /*00a0*/  UMOV UR4, 0x400 ;  /* 0x0000040000047882 */ /* 0x000fe20000000000 */
[----:B------:R-:W-:Y:S01]  /*00b0*/  UISETP.GE.U32.AND UP0, UPT, UR7, 0x2, UPT ;  /* 0x000000020700788c */ /* 0x000fe2000bf06070 */
[----:B------:R-:W-:Y:S01]  /*00c0*/  ISETP.NE.AND P1, PT, R4, RZ, PT ;  /* 0x000000ff0400720c */ /* 0x000fe20003f25270 */
[----:B0-----:R-:W-:-:S06]  /*00d0*/  ULEA UR4, UR5, UR4, 0x18 ;  /* 0x0000000405047291 */ /* 0x001fcc000f8ec0ff */
[----:B------:R-:W-:-:S05]  /*00e0*/  LEA R5, R4, UR4, 0x2 ;  /* 0x0000000404057c11 */ /* 0x000fca000f8e10ff */
[----:B--2---:R0:W-:Y:S01]  /*00f0*/  STS [R5], R2 ;  /* 0x0000000205007388 */ /* 0x0041e20000000800 */
[----:B------:R-:W-:Y:S06]  /*0100*/  BAR.SYNC.DEFER_BLOCKING 0x0 ;  /* 0x0000000000007b1d */ /* 0x000fec0000010000 */
[----:B------:R-:W-:Y:S05]  /*0110*/  BRA.U !UP0, `(.L_x_0) ;  /* 0x00000001083c7547 */ /* 0x000fea000b800000 */
[----:B------:R-:W-:-:S05]  /*0120*/  UMOV UR5, 0x1 ;  /* 0x0000000100057882 */ /* 0x000fca0000000000 */
.L_x_1:
[----:B------:R-:W-:-:S04]  /*0130*/  USHF.L.U32 UR6, UR5, 0x1, URZ ;  /* 0x0000000105067899 */ /* 0x000fc800080006ff */
[----:B------:R-:W-:Y:S02]  /*0140*/  UISETP.GE.U32.AND UP0, UPT, UR6, UR7, UPT ;  /* 0x000000070600728c */ /* 0x000fe4000bf06070 */
[----:B01----:R-:W-:-:S05]  /*0150*/  IMAD R2, R4, UR6, RZ ;  /* 0x0000000604027c24 */ /* 0x003fca000f8e02ff */
[----:B------:R-:W-:-:S13]  /*0160*/  ISETP.GE.U32.AND P0, PT, R2, UR7, PT ;  /* 0x0000000702007c0c */ /* 0x000fda000bf06070 */
[C---:B------:R-:W-:Y:S01]  /*0170*/  @!P0 IADD3 R0, PT, PT, R2.reuse, UR5, RZ ;  /* 0x0000000502008c10 */ /* 0x040fe2000fffe0ff */
[----:B------:R-:W-:Y:S01]  /*0180*/  UMOV UR5, UR6 ;  /* 0x0000000600057c82 */ /* 0x000fe20008000000 */
[----:B------:R-:W-:Y:S02]  /*0190*/  @!P0 LEA R2, R2, UR4, 0x2 ;  /* 0x0000000402028c11 */ /* 0x000fe4000f8e10ff */
[----:B------:R-:W-:-:S03]  /*01a0*/  @!P0 LEA R0, R0, UR4, 0x2 ;  /* 0x0000000400008c11 */ /* 0x000fc6000f8e10ff */
[----:B------:R-:W-:Y:S04]  /*01b0*/  @!P0 LDS R3, [R2] ;  /* 0x0000000002038984 */ /* 0x000fe80000000800 */
[----:B------:R-:W0:Y:S02]  /*01c0*/  @!P0 LDS R0, [R0] ;  /* 0x0000000000008984 */ /* 0x000e240000000800 */
[----:B0-----:R-:W-:-:S05]  /*01d0*/  @!P0 FADD R3, R0, R3 ;  /* 0x0000000300038221 */ /* 0x001fca0000000000 */
[----:B------:R1:W-:Y:S01]  /*01e0*/  @!P0 STS [R2], R3 ;  /* 0x0000000302008388 */ /* 0x0003e20000000800 */
[----:B------:R-:W-:Y:S06]  /*01f0*/  BAR.SYNC.DEFER_BLOCKING 0x0 ;  /* 0x0000000000007b1d */ /* 0x000fec0000010000 */
[----:B------:R-:W-:Y:S05]  /*0200*/  BRA.U !UP0, `(.L_x_1) ;  /* 0xfffffffd08c87547 */ /* 0x000fea000b83ffff */
.L_x_0:
[----:B------:R-:W-:Y:S05]  /*0210*/  @P1 EXIT ;  /* 0x000000000000194d */ /* 0x000fea0003800000 */
[----:B------:R-:W2:Y:S01]  /*0220*/  S2UR UR5, SR_CgaCtaId ;  /* 0x00000000000579c3 */ /* 0x000ea20000008800 */
[----:B------:R-:W-:-:S07]  /*0230*/  UMOV UR4, 0x400 ;  /* 0x0000040000047882 */ /* 0x000fce0000000000 */
[----:B01----:R-:W0:Y:S01]  /*0240*/  LDC.64 R2, c[0x0][0x388] ;  /* 0x0000e200ff027b82 */ /* 0x003e220000000a00 */
[----:B--2---:R-:W-:Y:S01]  /*0250*/  ULEA UR4, UR5, UR4, 0x18 ;  /* 0x0000000405047291 */ /* 0x004fe2000f8ec0ff */
[----:B0-----:R-:W-:-:S08]  /*0260*/  IMAD.WIDE.U32 R2, R7, 0x4, R2 ;  /* 0x0000000407027825 */ /* 0x001fd000078e0002 */
[----:B------:R-:W0:Y:S04]  /*0270*/  LDS R5, [UR4] ;  /* 0x00000004ff057984 */ /* 0x000e280008000800 */
[----:B0-----:R-:W-:Y:S01]  /*0280*/  STG.E desc[UR8][R2.64], R5 ;  /* 0x0000000502007986 */ /* 0x001fe2000c101908 */
[----:B------:R-:W-:Y:S05]  /*0290*/  EXIT ;  /* 0x000000000000794d */ /* 0x000fea0003800000 */
.L_x_2:
[----:B------:R-:W-:-:S00]  /*02a0*/  BRA `(.L_x_2) ;  /* 0xfffffffc00fc7947 */ /* 0x000fc0000383ffff */
[----:B------:R-:W-:-:S00]  /*02b0*/  NOP ;  /* 0x0000000000007918 */ /* 0x000fc00000000000 */
        /* <DEDUP_REMOVED lines=12> */
.L_x_3:


//--------------------- .nv.shared._Z7kernel2PfS_i --------------------------
	.section	.nv.shared._Z7kernel2PfS_i,"aw",@nobits
	.sectionflags	@""
	.align	4
.nv.shared._Z7kernel2PfS_i:
	.zero		1536


//--------------------- .nv.shared.reserved.0     --------------------------
	.section	.nv.shared.reserved.0,"aw",@nobits
	.weak		__nv_reservedSMEM_offset_0_alias
	.size		__nv_reservedSMEM_offset_0_alias, 0, 64
	.other		__nv_reservedSMEM_offset_0_alias,@"STO_CUDA_RESERVED_SHARED STV_DEFAULT"
__nv_reservedSMEM_offset_0_alias:
	.zero		0
	.zero		64


//--------------------- .nv.constant0._Z7kernel2PfS_i --------------------------
	.section	.nv.constant0._Z7kernel2PfS_i,"a",@progbits
	.sectionflags	@""
	.align	4
.nv.constant0._Z7kernel2PfS_i:
	.zero		916


//--------------------- SYMBOLS --------------------------

	.type		.nv.reservedSmem.offset0,@object
	.size		.nv.reservedSmem.offset0,0x4
	.type		.nv.reservedSmem.cap,@object
	.size		.nv.reservedSmem.cap,0x4
